	.headerflags	@"EF_CUDA_TEXMODE_UNIFIED EF_CUDA_64BIT_ADDRESS EF_CUDA_ACCELERATORS EF_CUDA_SM90 EF_CUDA_VIRTUAL_SM(EF_CUDA_SM90)"
	.elftype	@"ET_EXEC"


//--------------------- .nv.info                  --------------------------
	.section	.nv.info,"",@"SHT_CUDA_INFO"
	.align	4


	//----- nvinfo : EIATTR_REGCOUNT
	.align		4
        /*0000*/ 	.byte	0x04, 0x2f
        /*0002*/ 	.short	(.L_1 - .L_0)
	.align		4
.L_0:
        /*0004*/ 	.word	index@(triton_poi_fused_native_layer_norm_2)
        /*0008*/ 	.word	0x0000001d


	//----- nvinfo : EIATTR_MIN_STACK_SIZE
	.align		4
.L_1:
        /*000c*/ 	.byte	0x04, 0x12
        /*000e*/ 	.short	(.L_3 - .L_2)
	.align		4
.L_2:
        /*0010*/ 	.word	index@(triton_poi_fused_native_layer_norm_2)
        /*0014*/ 	.word	0x00000000


	//----- nvinfo : EIATTR_FRAME_SIZE
	.align		4
.L_3:
        /*0018*/ 	.byte	0x04, 0x11
        /*001a*/ 	.short	(.L_5 - .L_4)
	.align		4
.L_4:
        /*001c*/ 	.word	index@(triton_poi_fused_native_layer_norm_2)
        /*0020*/ 	.word	0x00000000


	//----- nvinfo : EIATTR_MIN_STACK_SIZE
	.align		4
.L_5:
        /*0024*/ 	.byte	0x04, 0x12
        /*0026*/ 	.short	(.L_7 - .L_6)
	.align		4
.L_6:
        /*0028*/ 	.word	index@(triton_poi_fused_native_layer_norm_2)
        /*002c*/ 	.word	0x00000000
.L_7:


//--------------------- .nv.info.triton_poi_fused_native_layer_norm_2 --------------------------
	.section	.nv.info.triton_poi_fused_native_layer_norm_2,"",@"SHT_CUDA_INFO"
	.sectionflags	@""
	.align	4


	//----- nvinfo : EIATTR_CUDA_API_VERSION
	.align		4
        /*0000*/ 	.byte	0x04, 0x37
        /*0002*/ 	.short	(.L_9 - .L_8)
.L_8:
        /*0004*/ 	.word	0x0000007c


	//----- nvinfo : EIATTR_KPARAM_INFO
	.align		4
.L_9:
        /*0008*/ 	.byte	0x04, 0x17
        /*000a*/ 	.short	(.L_11 - .L_10)
.L_10:
        /*000c*/ 	.word	0x00000000
        /*0010*/ 	.short	0x0007
        /*0012*/ 	.short	0x0034
        /*0014*/ 	.byte	0x00, 0xf0, 0x11, 0x00


	//----- nvinfo : EIATTR_KPARAM_INFO
	.align		4
.L_11:
        /*0018*/ 	.byte	0x04, 0x17
        /*001a*/ 	.short	(.L_13 - .L_12)
.L_12:
        /*001c*/ 	.word	0x00000000
        /*0020*/ 	.short	0x0006
        /*0022*/ 	.short	0x0030
        /*0024*/ 	.byte	0x00, 0xf0, 0x11, 0x00


	//----- nvinfo : EIATTR_KPARAM_INFO
	.align		4
.L_13:
        /*0028*/ 	.byte	0x04, 0x17
        /*002a*/ 	.short	(.L_15 - .L_14)
.L_14:
        /*002c*/ 	.word	0x00000000
        /*0030*/ 	.short	0x0005
        /*0032*/ 	.short	0x0028
        /*0034*/ 	.byte	0x00, 0xf4, 0x21, 0x00


	//----- nvinfo : EIATTR_KPARAM_INFO
	.align		4
.L_15:
        /*0038*/ 	.byte	0x04, 0x17
        /*003a*/ 	.short	(.L_17 - .L_16)
.L_16:
        /*003c*/ 	.word	0x00000000
        /*0040*/ 	.short	0x0004
        /*0042*/ 	.short	0x0020
        /*0044*/ 	.byte	0x00, 0xf4, 0x21, 0x00


	//----- nvinfo : EIATTR_KPARAM_INFO
	.align		4
.L_17:
        /*0048*/ 	.byte	0x04, 0x17
        /*004a*/ 	.short	(.L_19 - .L_18)
.L_18:
        /*004c*/ 	.word	0x00000000
        /*0050*/ 	.short	0x0003
        /*0052*/ 	.short	0x0018
        /*0054*/ 	.byte	0x00, 0xf4, 0x21, 0x00


	//----- nvinfo : EIATTR_KPARAM_INFO
	.align		4
.L_19:
        /*0058*/ 	.byte	0x04, 0x17
        /*005a*/ 	.short	(.L_21 - .L_20)
.L_20:
        /*005c*/ 	.word	0x00000000
        /*0060*/ 	.short	0x0002
        /*0062*/ 	.short	0x0010
        /*0064*/ 	.byte	0x00, 0xf4, 0x21, 0x00


	//----- nvinfo : EIATTR_KPARAM_INFO
	.align		4
.L_21:
        /*0068*/ 	.byte	0x04, 0x17
        /*006a*/ 	.short	(.L_23 - .L_22)
.L_22:
        /*006c*/ 	.word	0x00000000
        /*0070*/ 	.short	0x0001
        /*0072*/ 	.short	0x0008
        /*0074*/ 	.byte	0x00, 0xf4, 0x21, 0x00


	//----- nvinfo : EIATTR_KPARAM_INFO
	.align		4
.L_23:
        /*0078*/ 	.byte	0x04, 0x17
        /*007a*/ 	.short	(.L_25 - .L_24)
.L_24:
        /*007c*/ 	.word	0x00000000
        /*0080*/ 	.short	0x0000
        /*0082*/ 	.short	0x0000
        /*0084*/ 	.byte	0x00, 0xf4, 0x21, 0x00


	//----- nvinfo : EIATTR_SPARSE_MMA_MASK
	.align		4
.L_25:
        /*0088*/ 	.byte	0x03, 0x50
        /*008a*/ 	.short	0x0000


	//----- nvinfo : EIATTR_MAXREG_COUNT
	.align		4
        /*008c*/ 	.byte	0x03, 0x1b
        /*008e*/ 	.short	0x00ff


	//----- nvinfo : EIATTR_EXIT_INSTR_OFFSETS
	.align		4
        /*0090*/ 	.byte	0x04, 0x1c
        /*0092*/ 	.short	(.L_27 - .L_26)


	//   ....[0]....
.L_26:
        /*0094*/ 	.word	0x000005d0


	//   ....[1]....
        /*0098*/ 	.word	0x000005f0


	//----- nvinfo : EIATTR_REQNTID
	.align		4
.L_27:
        /*009c*/ 	.byte	0x04, 0x10
        /*009e*/ 	.short	(.L_29 - .L_28)
.L_28:
        /*00a0*/ 	.word	0x00000080
        /*00a4*/ 	.word	0x00000001
        /*00a8*/ 	.word	0x00000001


	//----- nvinfo : EIATTR_CBANK_PARAM_SIZE
	.align		4
.L_29:
        /*00ac*/ 	.byte	0x03, 0x19
        /*00ae*/ 	.short	0x0038


	//----- nvinfo : EIATTR_PARAM_CBANK
	.align		4
        /*00b0*/ 	.byte	0x04, 0x0a
        /*00b2*/ 	.short	(.L_31 - .L_30)
	.align		4
.L_30:
        /*00b4*/ 	.word	index@(.nv.constant0.triton_poi_fused_native_layer_norm_2)
        /*00b8*/ 	.short	0x0210
        /*00ba*/ 	.short	0x0038


	//----- nvinfo : EIATTR_SW_WAR
	.align		4
.L_31:
        /*00bc*/ 	.byte	0x04, 0x36
        /*00be*/ 	.short	(.L_33 - .L_32)
.L_32:
        /*00c0*/ 	.word	0x00000008
.L_33:


//--------------------- .nv.callgraph             --------------------------
	.section	.nv.callgraph,"",@"SHT_CUDA_CALLGRAPH"
	.align	4
	.sectionentsize	8
	.align		4
        /*0000*/ 	.word	0x00000000
	.align		4
        /*0004*/ 	.word	0xffffffff
	.align		4
        /*0008*/ 	.word	0x00000000
	.align		4
        /*000c*/ 	.word	0xfffffffe
	.align		4
        /*0010*/ 	.word	0x00000000
	.align		4
        /*0014*/ 	.word	0xfffffffd
	.align		4
        /*0018*/ 	.word	0x00000000
	.align		4
        /*001c*/ 	.word	0xfffffffc


//--------------------- .text.triton_poi_fused_native_layer_norm_2 --------------------------
	.section	.text.triton_poi_fused_native_layer_norm_2,"ax",@progbits
	.sectionflags	@"SHF_BARRIERS=1"
	.align	128
        .global         triton_poi_fused_native_layer_norm_2
        .type           triton_poi_fused_native_layer_norm_2,@function
        .size           triton_poi_fused_native_layer_norm_2,(.L_x_1 - triton_poi_fused_native_layer_norm_2)
        .other          triton_poi_fused_native_layer_norm_2,@"STO_CUDA_ENTRY STV_DEFAULT"
triton_poi_fused_native_layer_norm_2:
.text.triton_poi_fused_native_layer_norm_2:
[----:B------:R-:W0:Y:S01]  /*0000*/  LDC R1, c[0x0][0x28] ;  /* 0x00000a00ff017b82 */ /* 0x000e220000000800 */
[----:B------:R-:W1:Y:S01]  /*0010*/  S2R R15, SR_CTAID.Y ;  /* 0x00000000000f7919 */ /* 0x000e620000002600 */
[----:B------:R-:W-:Y:S01]  /*0020*/  ULDC.64 UR6, c[0x0][0x208] ;  /* 0x0000820000067ab9 */ /* 0x000fe20000000a00 */
[----:B------:R-:W2:Y:S01]  /*0030*/  S2R R10, SR_TID.X ;  /* 0x00000000000a7919 */ /* 0x000ea20000002100 */
[----:B------:R-:W3:Y:S04]  /*0040*/  S2R R0, SR_CTAID.X ;  /* 0x0000000000007919 */ /* 0x000ee80000002500 */
[----:B------:R-:W4:Y:S01]  /*0050*/  S2UR UR5, SR_CgaCtaId ;  /* 0x00000000000579c3 */ /* 0x000f220000008800 */
[----:B------:R-:W-:-:S07]  /*0060*/  UMOV UR4, 0x400 ;  /* 0x0000040000047882 */ /* 0x000fce0000000000 */
[----:B------:R-:W5:Y:S08]  /*0070*/  LDC.64 R18, c[0x0][0x218] ;  /* 0x00008600ff127b82 */ /* 0x000f700000000a00 */
[----:B------:R-:W4:Y:S01]  /*0080*/  LDC.64 R16, c[0x0][0x220] ;  /* 0x00008800ff107b82 */ /* 0x000f220000000a00 */
[----:B-1----:R-:W-:-:S07]  /*0090*/  IMAD.SHL.U32 R15, R15, 0x80, RZ ;  /* 0x000000800f0f7824 */ /* 0x002fce00078e00ff */
[----:B------:R-:W1:Y:S01]  /*00a0*/  LDC.64 R8, c[0x0][0x228] ;  /* 0x00008a00ff087b82 */ /* 0x000e620000000a00 */
[----:B--2---:R-:W-:Y:S01]  /*00b0*/  IMAD.SHL.U32 R2, R10, 0x4, RZ ;  /* 0x000000040a027824 */ /* 0x004fe200078e00ff */
[----:B------:R-:W-:Y:S01]  /*00c0*/  SHF.R.U32.HI R6, RZ, 0x5, R10 ;  /* 0x00000005ff067819 */ /* 0x000fe2000001160a */
[----:B---3--:R-:W-:-:S03]  /*00d0*/  IMAD.SHL.U32 R11, R0, 0x4, RZ ;  /* 0x00000004000b7824 */ /* 0x008fc600078e00ff */
[----:B------:R-:W-:Y:S02]  /*00e0*/  LOP3.LUT R4, R15, 0x7c, R2, 0xf8, !PT ;  /* 0x0000007c0f047812 */ /* 0x000fe400078ef802 */
[----:B------:R-:W2:Y:S01]  /*00f0*/  LDC.64 R2, c[0x0][0x210] ;  /* 0x00008400ff027b82 */ /* 0x000ea20000000a00 */
[----:B------:R-:W-:Y:S02]  /*0100*/  SGXT.U32 R6, R6, 0x2 ;  /* 0x000000020606781a */ /* 0x000fe40000000000 */
[----:B------:R-:W-:Y:S02]  /*0110*/  SHF.R.S32.HI R5, RZ, 0x1f, R4 ;  /* 0x0000001fff057819 */ /* 0x000fe40000011404 */
[----:B------:R-:W-:Y:S02]  /*0120*/  LOP3.LUT R6, R11, R6, RZ, 0xfc, !PT ;  /* 0x000000060b067212 */ /* 0x000fe400078efcff */
[----:B------:R-:W-:Y:S02]  /*0130*/  LEA.HI R5, R5, R4, RZ, 0x6 ;  /* 0x0000000405057211 */ /* 0x000fe400078f30ff */
[----:B------:R-:W-:-:S02]  /*0140*/  ISETP.GE.AND P0, PT, R6, 0x4, PT ;  /* 0x000000040600780c */ /* 0x000fc40003f06270 */
[C---:B------:R-:W-:Y:S01]  /*0150*/  LOP3.LUT R7, R5.reuse, 0xffffffc0, RZ, 0xc0, !PT ;  /* 0xffffffc005077812 */ /* 0x040fe200078ec0ff */
[----:B------:R-:W-:Y:S01]  /*0160*/  IMAD.SHL.U32 R5, R5, 0x4, RZ ;  /* 0x0000000405057824 */ /* 0x000fe200078e00ff */
[----:B------:R-:W-:-:S03]  /*0170*/  ISETP.LT.AND P0, PT, R4, 0x100, !P0 ;  /* 0x000001000400780c */ /* 0x000fc60004701270 */
[----:B------:R-:W-:-:S05]  /*0180*/  IMAD.IADD R7, R4, 0x1, -R7 ;  /* 0x0000000104077824 */ /* 0x000fca00078e0a07 */
[----:B------:R-:W-:Y:S02]  /*0190*/  LEA R7, R6, R7, 0x6 ;  /* 0x0000000706077211 */ /* 0x000fe400078e30ff */
[----:B------:R-:W-:Y:S02]  /*01a0*/  LOP3.LUT R6, R5, 0xffffff00, RZ, 0xc0, !PT ;  /* 0xffffff0005067812 */ /* 0x000fe400078ec0ff */
[----:B------:R-:W-:-:S03]  /*01b0*/  CS2R R4, SRZ ;  /* 0x0000000000047805 */ /* 0x000fc6000001ff00 */
[----:B------:R-:W-:-:S04]  /*01c0*/  IMAD.IADD R7, R7, 0x1, R6 ;  /* 0x0000000107077824 */ /* 0x000fc800078e0206 */
[----:B--2---:R-:W-:Y:S01]  /*01d0*/  IMAD.WIDE R12, R7, 0x4, R2 ;  /* 0x00000004070c7825 */ /* 0x004fe200078e0202 */
[----:B------:R-:W-:Y:S02]  /*01e0*/  CS2R R6, SRZ ;  /* 0x0000000000067805 */ /* 0x000fe4000001ff00 */
[----:B------:R-:W-:Y:S01]  /*01f0*/  SHF.R.U32.HI R14, RZ, 0x1, R10 ;  /* 0x00000001ff0e7819 */ /* 0x000fe2000001160a */
[----:B------:R-:W-:Y:S01]  /*0200*/  IMAD.SHL.U32 R20, R10, 0x10, RZ ;  /* 0x000000100a147824 */ /* 0x000fe200078e00ff */
[----:B----4-:R-:W-:Y:S01]  /*0210*/  UPRMT UR4, UR5, 0x654, UR4 ;  /* 0x0000065405047896 */ /* 0x010fe20008000004 */
[----:B------:R-:W2:Y:S01]  /*0220*/  LDC.64 R2, c[0x0][0x230] ;  /* 0x00008c00ff027b82 */ /* 0x000ea20000000a00 */
[----:B------:R3:W4:Y:S01]  /*0230*/  @P0 LDG.E.EL.128 R4, desc[UR6][R12.64] ;  /* 0x000000060c040981 */ /* 0x000722000c2e1d00 */
[----:B------:R-:W-:Y:S01]  /*0240*/  LOP3.LUT R14, R14, 0x30, RZ, 0xc0, !PT ;  /* 0x000000300e0e7812 */ /* 0x000fe200078ec0ff */
[----:B------:R-:W-:Y:S01]  /*0250*/  VIADD R22, R11, 0x3 ;  /* 0x000000030b167836 */ /* 0x000fe20000000000 */
[----:B------:R-:W-:-:S02]  /*0260*/  LOP3.LUT R15, R15, 0x7f, R10, 0xf8, !PT ;  /* 0x0000007f0f0f7812 */ /* 0x000fc400078ef80a */
[----:B------:R-:W-:Y:S02]  /*0270*/  IADD3 R21, R11, 0x2, RZ ;  /* 0x000000020b157810 */ /* 0x000fe40007ffe0ff */
[C---:B------:R-:W-:Y:S01]  /*0280*/  ISETP.GE.AND P0, PT, R15.reuse, 0x100, PT ;  /* 0x000001000f00780c */ /* 0x040fe20003f06270 */
[----:B0-----:R-:W-:Y:S01]  /*0290*/  IMAD.WIDE R24, R15, 0x4, R16 ;  /* 0x000000040f187825 */ /* 0x001fe200078e0210 */
[----:B------:R-:W-:Y:S02]  /*02a0*/  ISETP.GE.AND P4, PT, R22, 0x4, PT ;  /* 0x000000041600780c */ /* 0x000fe40003f86270 */
[----:B---3--:R-:W-:Y:S01]  /*02b0*/  LOP3.LUT R13, R20, 0x7f0, RZ, 0xc0, !PT ;  /* 0x000007f0140d7812 */ /* 0x008fe200078ec0ff */
[----:B------:R-:W-:Y:S01]  /*02c0*/  VIADD R12, R11, 0x1 ;  /* 0x000000010b0c7836 */ /* 0x000fe20000000000 */
[----:B------:R-:W-:Y:S01]  /*02d0*/  ISETP.GE.AND P3, PT, R21, 0x4, PT ;  /* 0x000000041500780c */ /* 0x000fe20003f66270 */
[----:B-----5:R-:W-:Y:S01]  /*02e0*/  IMAD.WIDE R22, R15, 0x4, R18 ;  /* 0x000000040f167825 */ /* 0x020fe200078e0212 */
[----:B------:R-:W-:-:S02]  /*02f0*/  IADD3 R20, R13, UR4, R14 ;  /* 0x000000040d147c10 */ /* 0x000fc4000fffe00e */
[----:B------:R-:W-:Y:S02]  /*0300*/  ISETP.GE.AND P2, PT, R12, 0x4, PT ;  /* 0x000000040c00780c */ /* 0x000fe40003f46270 */
[----:B------:R-:W-:Y:S02]  /*0310*/  CS2R R12, SRZ ;  /* 0x00000000000c7805 */ /* 0x000fe4000001ff00 */
[C---:B------:R-:W-:Y:S02]  /*0320*/  ISETP.GE.AND P1, PT, R11.reuse, 0x4, PT ;  /* 0x000000040b00780c */ /* 0x040fe40003f26270 */
[----:B------:R-:W-:Y:S01]  /*0330*/  CS2R R16, SRZ ;  /* 0x0000000000107805 */ /* 0x000fe2000001ff00 */
[----:B------:R-:W-:Y:S01]  /*0340*/  IMAD.MOV.U32 R21, RZ, RZ, RZ ;  /* 0x000000ffff157224 */ /* 0x000fe200078e00ff */
[----:B------:R-:W-:Y:S01]  /*0350*/  CS2R R18, SRZ ;  /* 0x0000000000127805 */ /* 0x000fe2000001ff00 */
[----:B------:R-:W-:Y:S02]  /*0360*/  IMAD.MOV.U32 R14, RZ, RZ, RZ ;  /* 0x000000ffff0e7224 */ /* 0x000fe400078e00ff */
[----:B-1----:R-:W-:-:S04]  /*0370*/  IMAD.WIDE R8, R11, 0x4, R8 ;  /* 0x000000040b087825 */ /* 0x002fc800078e0208 */
[----:B--2---:R-:W-:Y:S01]  /*0380*/  IMAD.WIDE R2, R11, 0x4, R2 ;  /* 0x000000040b027825 */ /* 0x004fe200078e0202 */
[----:B----4-:R0:W-:Y:S01]  /*0390*/  STS.128 [R20], R4 ;  /* 0x0000000414007388 */ /* 0x0101e20000000c00 */
[----:B------:R-:W-:Y:S01]  /*03a0*/  BAR.SYNC.DEFER_BLOCKING 0x0 ;  /* 0x0000000000007b1d */ /* 0x000fe20000010000 */
[----:B0-----:R-:W-:Y:S02]  /*03b0*/  CS2R R6, SRZ ;  /* 0x0000000000067805 */ /* 0x001fe4000001ff00 */
[----:B------:R-:W-:-:S05]  /*03c0*/  LOP3.LUT R10, R10, 0x7f, RZ, 0xc0, !PT ;  /* 0x0000007f0a0a7812 */ /* 0x000fca00078ec0ff */
[----:B------:R-:W0:Y:S01]  /*03d0*/  LDC.64 R4, c[0x0][0x238] ;  /* 0x00008e00ff047b82 */ /* 0x000e220000000a00 */
[----:B------:R1:W2:Y:S04]  /*03e0*/  @!P0 LDG.E.EL R13, desc[UR6][R22.64] ;  /* 0x00000006160d8981 */ /* 0x0002a8000c2e1900 */
[----:B------:R3:W4:Y:S04]  /*03f0*/  @!P0 LDG.E.EL R12, desc[UR6][R24.64] ;  /* 0x00000006180c8981 */ /* 0x000728000c2e1900 */
[----:B------:R-:W5:Y:S04]  /*0400*/  @!P2 LDG.E.EL R17, desc[UR6][R8.64+0x4] ;  /* 0x000004060811a981 */ /* 0x000f68000c2e1900 */
[----:B------:R-:W5:Y:S04]  /*0410*/  @!P2 LDG.E.EL R6, desc[UR6][R2.64+0x4] ;  /* 0x000004060206a981 */ /* 0x000f68000c2e1900 */
[----:B------:R-:W5:Y:S04]  /*0420*/  @!P1 LDG.E.EL R21, desc[UR6][R8.64] ;  /* 0x0000000608159981 */ /* 0x000f68000c2e1900 */
[----:B------:R-:W5:Y:S04]  /*0430*/  @!P3 LDG.E.EL R16, desc[UR6][R8.64+0x8] ;  /* 0x000008060810b981 */ /* 0x000f68000c2e1900 */
[----:B------:R2:W5:Y:S04]  /*0440*/  @!P4 LDG.E.EL R14, desc[UR6][R8.64+0xc] ;  /* 0x00000c06080ec981 */ /* 0x000568000c2e1900 */
[----:B------:R-:W5:Y:S04]  /*0450*/  @!P1 LDG.E.EL R18, desc[UR6][R2.64] ;  /* 0x0000000602129981 */ /* 0x000f68000c2e1900 */
[----:B------:R-:W5:Y:S04]  /*0460*/  @!P3 LDG.E.EL R19, desc[UR6][R2.64+0x8] ;  /* 0x000008060213b981 */ /* 0x000f68000c2e1900 */
[----:B------:R0:W5:Y:S01]  /*0470*/  @!P4 LDG.E.EL R7, desc[UR6][R2.64+0xc] ;  /* 0x00000c060207c981 */ /* 0x000162000c2e1900 */
[----:B------:R-:W-:-:S05]  /*0480*/  LEA R10, R10, UR4, 0x2 ;  /* 0x000000040a0a7c11 */ /* 0x000fca000f8e10ff */
[----:B------:R-:W2:Y:S04]  /*0490*/  LDS R20, [R10] ;  /* 0x000000000a147984 */ /* 0x000ea80000000800 */
[----:B-1----:R-:W0:Y:S04]  /*04a0*/  LDS R22, [R10+0x210] ;  /* 0x000210000a167984 */ /* 0x002e280000000800 */
[----:B---3--:R-:W1:Y:S04]  /*04b0*/  LDS R24, [R10+0x420] ;  /* 0x000420000a187984 */ /* 0x008e680000000800 */
[----:B------:R-:W3:Y:S01]  /*04c0*/  LDS R26, [R10+0x630] ;  /* 0x000630000a1a7984 */ /* 0x000ee20000000800 */
[----:B------:R-:W-:-:S02]  /*04d0*/  ISETP.LT.AND P0, PT, R11, 0x4, !P0 ;  /* 0x000000040b00780c */ /* 0x000fc40004701270 */
[----:B------:R-:W-:-:S05]  /*04e0*/  IADD3 R0, R15, R0, RZ ;  /* 0x000000000f007210 */ /* 0x000fca0007ffe0ff */
[----:B------:R-:W-:Y:S02]  /*04f0*/  IMAD.SHL.U32 R23, R0, 0x4, RZ ;  /* 0x0000000400177824 */ /* 0x000fe400078e00ff */
[--C-:B--2---:R-:W-:Y:S01]  /*0500*/  FADD R9, R20, -R13.reuse ;  /* 0x8000000d14097221 */ /* 0x104fe20000000000 */
[--C-:B0-----:R-:W-:Y:S01]  /*0510*/  FADD R3, R22, -R13.reuse ;  /* 0x8000000d16037221 */ /* 0x101fe20000000000 */
[--C-:B-1----:R-:W-:Y:S01]  /*0520*/  FADD R11, R24, -R13.reuse ;  /* 0x8000000d180b7221 */ /* 0x102fe20000000000 */
[----:B---3--:R-:W-:Y:S01]  /*0530*/  FADD R13, R26, -R13 ;  /* 0x8000000d1a0d7221 */ /* 0x008fe20000000000 */
[-C--:B----4-:R-:W-:Y:S01]  /*0540*/  FMUL R9, R9, R12.reuse ;  /* 0x0000000c09097220 */ /* 0x090fe20000400000 */
[-C--:B------:R-:W-:Y:S01]  /*0550*/  FMUL R15, R3, R12.reuse ;  /* 0x0000000c030f7220 */ /* 0x080fe20000400000 */
[-C--:B------:R-:W-:Y:S01]  /*0560*/  FMUL R0, R11, R12.reuse ;  /* 0x0000000c0b007220 */ /* 0x080fe20000400000 */
[----:B------:R-:W-:Y:S01]  /*0570*/  FMUL R12, R13, R12 ;  /* 0x0000000c0d0c7220 */ /* 0x000fe20000400000 */
[----:B------:R-:W-:-:S04]  /*0580*/  IMAD.WIDE R2, R23, 0x4, R4 ;  /* 0x0000000417027825 */ /* 0x000fc800078e0204 */
[----:B-----5:R-:W-:Y:S01]  /*0590*/  FFMA R5, R15, R17, R6 ;  /* 0x000000110f057223 */ /* 0x020fe20000000006 */
[----:B------:R-:W-:Y:S01]  /*05a0*/  FFMA R4, R9, R21, R18 ;  /* 0x0000001509047223 */ /* 0x000fe20000000012 */
[----:B------:R-:W-:Y:S01]  /*05b0*/  FFMA R6, R0, R16, R19 ;  /* 0x0000001000067223 */ /* 0x000fe20000000013 */
[----:B------:R-:W-:Y:S01]  /*05c0*/  FFMA R7, R12, R14, R7 ;  /* 0x0000000e0c077223 */ /* 0x000fe20000000007 */
[----:B------:R-:W-:Y:S06]  /*05d0*/  @!P0 EXIT ;  /* 0x000000000000894d */ /* 0x000fec0003800000 */
[----:B------:R-:W-:Y:S01]  /*05e0*/  STG.E.128 desc[UR6][R2.64], R4 ;  /* 0x0000000402007986 */ /* 0x000fe2000c101d06 */
[----:B------:R-:W-:Y:S05]  /*05f0*/  EXIT ;  /* 0x000000000000794d */ /* 0x000fea0003800000 */
.L_x_0:
[----:B------:R-:W-:-:S00]  /*0600*/  BRA `(.L_x_0) ;  /* 0xfffffffc00fc7947 */ /* 0x000fc0000383ffff */
[----:B------:R-:W-:-:S00]  /*0610*/  NOP ;  /* 0x0000000000007918 */ /* 0x000fc00000000000 */
        /* <DEDUP_REMOVED lines=14> */
.L_x_1:


//--------------------- .nv.shared.triton_poi_fused_native_layer_norm_2 --------------------------
	.section	.nv.shared.triton_poi_fused_native_layer_norm_2,"aw",@nobits
	.sectionflags	@""
	.align	16
	.zero		1024


//--------------------- .nv.constant0.triton_poi_fused_native_layer_norm_2 --------------------------
	.section	.nv.constant0.triton_poi_fused_native_layer_norm_2,"a",@progbits
	.sectionflags	@""
	.align	4
.nv.constant0.triton_poi_fused_native_layer_norm_2:
	.zero		584
